//
// Generated by NVIDIA NVVM Compiler
//
// Compiler Build ID: CL-36424714
// Cuda compilation tools, release 13.0, V13.0.88
// Based on NVVM 20.0.0
//

.version 9.0
.target sm_100
.address_size 64

	// .globl	_Z16aten_tanh_kernelPfS_
.global .align 4 .b8 x[16384];
.global .align 4 .b8 exp_x[16384];
.global .align 4 .b8 exp_neg_x[16384];
.global .align 4 .b8 neg_x[16384];
.global .align 4 .b8 numerator[16384];
.global .align 4 .b8 denominator[16384];
.global .align 4 .b8 result[16384];

.visible .entry _Z16aten_tanh_kernelPfS_(
	.param .u64 .ptr .align 1 _Z16aten_tanh_kernelPfS__param_0,
	.param .u64 .ptr .align 1 _Z16aten_tanh_kernelPfS__param_1
)
{
	.reg .pred 	%p<4>;
	.reg .b32 	%r<10>;
	.reg .b32 	%f<19>;
	.reg .b64 	%rd<22>;

	ld.param.u64 	%rd1, [_Z16aten_tanh_kernelPfS__param_0];
	ld.param.u64 	%rd2, [_Z16aten_tanh_kernelPfS__param_1];
	mov.u32 	%r2, %tid.y;
	mov.u32 	%r3, %ctaid.y;
	mov.u32 	%r4, %ntid.y;
	mul.lo.s32 	%r5, %r3, %r4;
	mov.u32 	%r6, %tid.x;
	mov.u32 	%r7, %ctaid.x;
	mov.u32 	%r8, %ntid.x;
	mad.lo.s32 	%r1, %r7, %r8, %r6;
	or.b32  	%r9, %r5, %r2;
	setp.ne.s32 	%p1, %r9, 0;
	setp.gt.s32 	%p2, %r1, 4095;
	or.pred  	%p3, %p1, %p2;
	@%p3 bra 	$L__BB0_2;
	cvta.to.global.u64 	%rd3, %rd1;
	cvta.to.global.u64 	%rd4, %rd2;
	mul.wide.s32 	%rd5, %r1, 4;
	add.s64 	%rd6, %rd3, %rd5;
	ld.global.f32 	%f1, [%rd6];
	mov.u64 	%rd7, x;
	add.s64 	%rd8, %rd7, %rd5;
	st.global.f32 	[%rd8], %f1;
	mul.f32 	%f2, %f1, 0f3FB8AA3B;
	ex2.approx.f32 	%f3, %f2;
	mov.u64 	%rd9, exp_x;
	add.s64 	%rd10, %rd9, %rd5;
	st.global.f32 	[%rd10], %f3;
	neg.f32 	%f4, %f1;
	mov.u64 	%rd11, neg_x;
	add.s64 	%rd12, %rd11, %rd5;
	st.global.f32 	[%rd12], %f4;
	mul.f32 	%f5, %f1, 0fBFB8AA3B;
	ex2.approx.f32 	%f6, %f5;
	mov.u64 	%rd13, exp_neg_x;
	add.s64 	%rd14, %rd13, %rd5;
	st.global.f32 	[%rd14], %f6;
	sub.f32 	%f7, %f3, %f6;
	mov.u64 	%rd15, numerator;
	add.s64 	%rd16, %rd15, %rd5;
	st.global.f32 	[%rd16], %f7;
	add.f32 	%f8, %f6, %f3;
	mov.u64 	%rd17, denominator;
	add.s64 	%rd18, %rd17, %rd5;
	st.global.f32 	[%rd18], %f8;
	div.rn.f32 	%f9, %f7, %f8;
	mov.u64 	%rd19, result;
	add.s64 	%rd20, %rd19, %rd5;
	st.global.f32 	[%rd20], %f9;
	add.s64 	%rd21, %rd4, %rd5;
	st.global.f32 	[%rd21], %f9;
	ld.global.f32 	%f10, [%rd6];
	st.global.f32 	[%rd8], %f10;
	mul.f32 	%f11, %f10, 0f3FB8AA3B;
	ex2.approx.f32 	%f12, %f11;
	st.global.f32 	[%rd10], %f12;
	neg.f32 	%f13, %f10;
	st.global.f32 	[%rd12], %f13;
	mul.f32 	%f14, %f10, 0fBFB8AA3B;
	ex2.approx.f32 	%f15, %f14;
	st.global.f32 	[%rd14], %f15;
	sub.f32 	%f16, %f12, %f15;
	st.global.f32 	[%rd16], %f16;
	add.f32 	%f17, %f15, %f12;
	st.global.f32 	[%rd18], %f17;
	div.rn.f32 	%f18, %f16, %f17;
	st.global.f32 	[%rd20], %f18;
	st.global.f32 	[%rd21], %f18;
$L__BB0_2:
	ret;

}


// ===== COMPILED SASS (sm_100) =====

	.target	sm_100

	.elftype	@"ET_EXEC"


//--------------------- .note.nv.tkinfo           --------------------------
	.section	.note.nv.tkinfo,"",@"SHT_NOTE"
	.sectionflags	@"SHF_NOTE_NV_TKINFO"
	.tkinfo
        /*0018*/ 	.word	0x00000002
        /*0030*/ 	.string	""
        /*0030*/ 	.string	"ptxas"
        /*0030*/ 	.string	"Cuda compilation tools, release 13.0, V13.0.88"
        /*0030*/ 	.string	"Build cuda_13.0.r13.0/compiler.36424714_0"
        /*0030*/ 	.string	"-arch sm_100 -m 64 "



//--------------------- .note.nv.cuinfo           --------------------------
	.section	.note.nv.cuinfo,"",@"SHT_NOTE"
	.sectionflags	@"SHF_NOTE_NV_CUINFO"
        /*0018*/ 	.short	0x0002
        /*001a*/ 	.short	0x0064
        /*001c*/ 	.short	0x0082
	.zero		2


//--------------------- .nv.info                  --------------------------
	.section	.nv.info,"",@"SHT_CUDA_INFO"
	.align	4


	//----- nvinfo : EIATTR_REGCOUNT
	.align		4
        /*0000*/ 	.byte	0x04, 0x2f
        /*0002*/ 	.short	(.L_8 - .L_7)
	.align		4
.L_7:
        /*0004*/ 	.word	index@(_Z16aten_tanh_kernelPfS_)
        /*0008*/ 	.word	0x0000001f


	//----- nvinfo : EIATTR_FRAME_SIZE
	.align		4
.L_8:
        /*000c*/ 	.byte	0x04, 0x11
        /*000e*/ 	.short	(.L_10 - .L_9)
	.align		4
.L_9:
        /*0010*/ 	.word	index@($__internal_0_$__cuda_sm3x_div_rn_noftz_f32_slowpath)
        /*0014*/ 	.word	0x00000000


	//----- nvinfo : EIATTR_FRAME_SIZE
	.align		4
.L_10:
        /*0018*/ 	.byte	0x04, 0x11
        /*001a*/ 	.short	(.L_12 - .L_11)
	.align		4
.L_11:
        /*001c*/ 	.word	index@(_Z16aten_tanh_kernelPfS_)
        /*0020*/ 	.word	0x00000000


	//----- nvinfo : EIATTR_MIN_STACK_SIZE
	.align		4
.L_12:
        /*0024*/ 	.byte	0x04, 0x12
        /*0026*/ 	.short	(.L_14 - .L_13)
	.align		4
.L_13:
        /*0028*/ 	.word	index@(_Z16aten_tanh_kernelPfS_)
        /*002c*/ 	.word	0x00000000
.L_14:


//--------------------- .nv.compat                --------------------------
	.section	.nv.compat,"",@"SHT_CUDA_COMPAT_INFO"
	.align	4
        /*0000*/ 	.byte	0x02, 0x09, 0x00, 0x00, 0x02, 0x02, 0x01, 0x00, 0x02, 0x05, 0x05, 0x00, 0x03, 0x07, 0x01, 0x01
        /*0010*/ 	.byte	0x02, 0x03, 0x00, 0x00, 0x02, 0x06, 0x01, 0x00, 0x04, 0x0b, 0x08, 0x00, 0x01, 0x00, 0x00, 0x00
        /*0020*/ 	.byte	0x00, 0x00, 0x00, 0x00


//--------------------- .nv.info._Z16aten_tanh_kernelPfS_ --------------------------
	.section	.nv.info._Z16aten_tanh_kernelPfS_,"",@"SHT_CUDA_INFO"
	.sectionflags	@""
	.align	4


	//----- nvinfo : EIATTR_CUDA_API_VERSION
	.align		4
        /*0000*/ 	.byte	0x04, 0x37
        /*0002*/ 	.short	(.L_16 - .L_15)
.L_15:
        /*0004*/ 	.word	0x00000082


	//----- nvinfo : EIATTR_KPARAM_INFO
	.align		4
.L_16:
        /*0008*/ 	.byte	0x04, 0x17
        /*000a*/ 	.short	(.L_18 - .L_17)
.L_17:
        /*000c*/ 	.word	0x00000000
        /*0010*/ 	.short	0x0001
        /*0012*/ 	.short	0x0008
        /*0014*/ 	.byte	0x00, 0xf5, 0x21, 0x00


	//----- nvinfo : EIATTR_KPARAM_INFO
	.align		4
.L_18:
        /*0018*/ 	.byte	0x04, 0x17
        /*001a*/ 	.short	(.L_20 - .L_19)
.L_19:
        /*001c*/ 	.word	0x00000000
        /*0020*/ 	.short	0x0000
        /*0022*/ 	.short	0x0000
        /*0024*/ 	.byte	0x00, 0xf5, 0x21, 0x00


	//----- nvinfo : EIATTR_SPARSE_MMA_MASK
	.align		4
.L_20:
        /*0028*/ 	.byte	0x03, 0x50
        /*002a*/ 	.short	0x0000


	//----- nvinfo : EIATTR_MAXREG_COUNT
	.align		4
        /*002c*/ 	.byte	0x03, 0x1b
        /*002e*/ 	.short	0x00ff


	//----- nvinfo : EIATTR_MERCURY_ISA_VERSION
	.align		4
        /*0030*/ 	.byte	0x03, 0x5f
        /*0032*/ 	.short	0x0101


	//----- nvinfo : EIATTR_VRC_CTA_INIT_COUNT
	.align		4
        /*0034*/ 	.byte	0x02, 0x4a
	.zero		1
	.zero		1


	//----- nvinfo : EIATTR_EXIT_INSTR_OFFSETS
	.align		4
        /*0038*/ 	.byte	0x04, 0x1c
        /*003a*/ 	.short	(.L_22 - .L_21)


	//   ....[0]....
.L_21:
        /*003c*/ 	.word	0x000000b0


	//   ....[1]....
        /*0040*/ 	.word	0x00000660


	//----- nvinfo : EIATTR_CRS_STACK_SIZE
	.align		4
.L_22:
        /*0044*/ 	.byte	0x04, 0x1e
        /*0046*/ 	.short	(.L_24 - .L_23)
.L_23:
        /*0048*/ 	.word	0x00000000


	//----- nvinfo : EIATTR_CBANK_PARAM_SIZE
	.align		4
.L_24:
        /*004c*/ 	.byte	0x03, 0x19
        /*004e*/ 	.short	0x0010


	//----- nvinfo : EIATTR_PARAM_CBANK
	.align		4
        /*0050*/ 	.byte	0x04, 0x0a
        /*0052*/ 	.short	(.L_26 - .L_25)
	.align		4
.L_25:
        /*0054*/ 	.word	index@(.nv.constant0._Z16aten_tanh_kernelPfS_)
        /*0058*/ 	.short	0x0380
        /*005a*/ 	.short	0x0010


	//----- nvinfo : EIATTR_SW_WAR
	.align		4
.L_26:
        /*005c*/ 	.byte	0x04, 0x36
        /*005e*/ 	.short	(.L_28 - .L_27)
.L_27:
        /*0060*/ 	.word	0x00000008
.L_28:


//--------------------- .nv.callgraph             --------------------------
	.section	.nv.callgraph,"",@"SHT_CUDA_CALLGRAPH"
	.align	4
	.sectionentsize	8
	.align		4
        /*0000*/ 	.word	0x00000000
	.align		4
        /*0004*/ 	.word	0xffffffff
	.align		4
        /*0008*/ 	.word	0x00000000
	.align		4
        /*000c*/ 	.word	0xfffffffe
	.align		4
        /*0010*/ 	.word	0x00000000
	.align		4
        /*0014*/ 	.word	0xfffffffd
	.align		4
        /*0018*/ 	.word	0x00000000
	.align		4
        /*001c*/ 	.word	0xfffffffc


//--------------------- .nv.constant4             --------------------------
	.section	.nv.constant4,"a",@progbits
	.align	8
	.align		8
.nv.constant4:
        /*0000*/ 	.dword	x
	.align		8
        /*0008*/ 	.dword	exp_x
	.align		8
        /*0010*/ 	.dword	exp_neg_x
	.align		8
        /*0018*/ 	.dword	neg_x
	.align		8
        /*0020*/ 	.dword	numerator
	.align		8
        /*0028*/ 	.dword	denominator
	.align		8
        /*0030*/ 	.dword	result


//--------------------- .text._Z16aten_tanh_kernelPfS_ --------------------------
	.section	.text._Z16aten_tanh_kernelPfS_,"ax",@progbits
	.align	128
        .global         _Z16aten_tanh_kernelPfS_
        .type           _Z16aten_tanh_kernelPfS_,@function
        .size           _Z16aten_tanh_kernelPfS_,(.L_x_16 - _Z16aten_tanh_kernelPfS_)
        .other          _Z16aten_tanh_kernelPfS_,@"STO_CUDA_ENTRY STV_DEFAULT"
_Z16aten_tanh_kernelPfS_:
.text._Z16aten_tanh_kernelPfS_:
[----:B------:R-:W-:Y:S01]  /*0000*/  LDC R1, c[0x0][0x37c] ;  /* 0x0000df00ff017b82 */ /* 0x000fe20000000800 */
[----:B------:R-:W0:Y:S07]  /*0010*/  S2R R20, SR_TID.X ;  /* 0x0000000000147919 */ /* 0x000e2e0000002100 */
[----:B------:R-:W1:Y:S01]  /*0020*/  S2UR UR4, SR_CTAID.Y ;  /* 0x00000000000479c3 */ /* 0x000e620000002600 */
[----:B------:R-:W1:Y:S01]  /*0030*/  LDCU UR5, c[0x0][0x364] ;  /* 0x00006c80ff0577ac */ /* 0x000e620008000800 */
[----:B------:R-:W2:Y:S06]  /*0040*/  S2R R0, SR_TID.Y ;  /* 0x0000000000007919 */ /* 0x000eac0000002200 */
[----:B------:R-:W0:Y:S08]  /*0050*/  S2UR UR6, SR_CTAID.X ;  /* 0x00000000000679c3 */ /* 0x000e300000002500 */
[----:B------:R-:W0:Y:S01]  /*0060*/  LDC R3, c[0x0][0x360] ;  /* 0x0000d800ff037b82 */ /* 0x000e220000000800 */
[----:B-1----:R-:W-:-:S06]  /*0070*/  UIMAD UR4, UR4, UR5, URZ ;  /* 0x00000005040472a4 */ /* 0x002fcc000f8e02ff */
[----:B--2---:R-:W-:Y:S01]  /*0080*/  LOP3.LUT P0, RZ, R0, UR4, RZ, 0xfc, !PT ;  /* 0x0000000400ff7c12 */ /* 0x004fe2000f80fcff */
[----:B0-----:R-:W-:-:S05]  /*0090*/  IMAD R20, R3, UR6, R20 ;  /* 0x0000000603147c24 */ /* 0x001fca000f8e0214 */
[----:B------:R-:W-:-:S13]  /*00a0*/  ISETP.GT.OR P0, PT, R20, 0xfff, P0 ;  /* 0x00000fff1400780c */ /* 0x000fda0000704670 */
[----:B------:R-:W-:Y:S05]  /*00b0*/  @P0 EXIT ;  /* 0x000000000000094d */ /* 0x000fea0003800000 */
[----:B------:R-:W0:Y:S01]  /*00c0*/  LDC.64 R16, c[0x0][0x380] ;  /* 0x0000e000ff107b82 */ /* 0x000e220000000a00 */
[----:B------:R-:W1:Y:S07]  /*00d0*/  LDCU.64 UR4, c[0x0][0x358] ;  /* 0x00006b00ff0477ac */ /* 0x000e6e0008000a00 */
[----:B------:R-:W2:Y:S08]  /*00e0*/  LDC.64 R4, c[0x4][RZ] ;  /* 0x01000000ff047b82 */ /* 0x000eb00000000a00 */
[----:B------:R-:W3:Y:S01]  /*00f0*/  LDC.64 R6, c[0x4][0x8] ;  /* 0x01000200ff067b82 */ /* 0x000ee20000000a00 */
[----:B0-----:R-:W-:-:S07]  /*0100*/  IMAD.WIDE R16, R20, 0x4, R16 ;  /* 0x0000000414107825 */ /* 0x001fce00078e0210 */
[----:B------:R-:W0:Y:S01]  /*0110*/  LDC.64 R8, c[0x4][0x18] ;  /* 0x01000600ff087b82 */ /* 0x000e220000000a00 */
[----:B-1----:R-:W4:Y:S01]  /*0120*/  LDG.E R21, desc[UR4][R16.64] ;  /* 0x0000000410157981 */ /* 0x002f22000c1e1900 */
[----:B------:R-:W-:Y:S01]  /*0130*/  BSSY.RECONVERGENT B0, `(.L_x_0) ;  /* 0x0000028000007945 */ /* 0x000fe20003800200 */
[----:B--2---:R-:W-:-:S05]  /*0140*/  IMAD.WIDE R4, R20, 0x4, R4 ;  /* 0x0000000414047825 */ /* 0x004fca00078e0204 */
[----:B------:R-:W1:Y:S01]  /*0150*/  LDC.64 R10, c[0x4][0x10] ;  /* 0x01000400ff0a7b82 */ /* 0x000e620000000a00 */
[----:B---3--:R-:W-:-:S07]  /*0160*/  IMAD.WIDE R6, R20, 0x4, R6 ;  /* 0x0000000414067825 */ /* 0x008fce00078e0206 */
[----:B------:R-:W2:Y:S08]  /*0170*/  LDC.64 R12, c[0x4][0x20] ;  /* 0x01000800ff0c7b82 */ /* 0x000eb00000000a00 */
[----:B------:R-:W3:Y:S01]  /*0180*/  LDC.64 R14, c[0x4][0x28] ;  /* 0x01000a00ff0e7b82 */ /* 0x000ee20000000a00 */
[----:B0-----:R-:W-:-:S04]  /*0190*/  IMAD.WIDE R8, R20, 0x4, R8 ;  /* 0x0000000414087825 */ /* 0x001fc800078e0208 */
[----:B-1----:R-:W-:-:S04]  /*01a0*/  IMAD.WIDE R10, R20, 0x4, R10 ;  /* 0x00000004140a7825 */ /* 0x002fc800078e020a */
[----:B--2---:R-:W-:-:S04]  /*01b0*/  IMAD.WIDE R12, R20, 0x4, R12 ;  /* 0x00000004140c7825 */ /* 0x004fc800078e020c */
[----:B---3--:R-:W-:-:S04]  /*01c0*/  IMAD.WIDE R14, R20, 0x4, R14 ;  /* 0x00000004140e7825 */ /* 0x008fc800078e020e */
[C---:B----4-:R-:W-:Y:S01]  /*01d0*/  FMUL R0, R21.reuse, 1.4426950216293334961 ;  /* 0x3fb8aa3b15007820 */ /* 0x050fe20000400000 */
[C---:B------:R-:W-:Y:S01]  /*01e0*/  FMUL R22, R21.reuse, -1.4426950216293334961 ;  /* 0xbfb8aa3b15167820 */ /* 0x040fe20000400000 */
[----:B------:R-:W-:Y:S01]  /*01f0*/  FADD R25, -R21, -RZ ;  /* 0x800000ff15197221 */ /* 0x000fe20000000100 */
[----:B------:R0:W-:Y:S02]  /*0200*/  STG.E desc[UR4][R4.64], R21 ;  /* 0x0000001504007986 */ /* 0x0001e4000c101904 */
[----:B------:R-:W-:Y:S02]  /*0210*/  FSETP.GEU.AND P0, PT, R0, -126, PT ;  /* 0xc2fc00000000780b */ /* 0x000fe40003f0e000 */
[----:B------:R-:W-:-:S11]  /*0220*/  FSETP.GEU.AND P1, PT, R22, -126, PT ;  /* 0xc2fc00001600780b */ /* 0x000fd60003f2e000 */
[----:B------:R-:W-:Y:S02]  /*0230*/  @!P0 FMUL R0, R0, 0.5 ;  /* 0x3f00000000008820 */ /* 0x000fe40000400000 */
[----:B------:R-:W-:Y:S02]  /*0240*/  @!P1 FMUL R22, R22, 0.5 ;  /* 0x3f00000016169820 */ /* 0x000fe40000400000 */
[----:B------:R-:W1:Y:S08]  /*0250*/  MUFU.EX2 R2, R0 ;  /* 0x0000000000027308 */ /* 0x000e700000000800 */
[----:B------:R-:W2:Y:S01]  /*0260*/  MUFU.EX2 R19, R22 ;  /* 0x0000001600137308 */ /* 0x000ea20000000800 */
[----:B-1----:R-:W-:-:S05]  /*0270*/  @!P0 FMUL R2, R2, R2 ;  /* 0x0000000202028220 */ /* 0x002fca0000400000 */
[----:B------:R1:W-:Y:S01]  /*0280*/  STG.E desc[UR4][R6.64], R2 ;  /* 0x0000000206007986 */ /* 0x0003e2000c101904 */
[----:B--2---:R-:W-:-:S03]  /*0290*/  @!P1 FMUL R19, R19, R19 ;  /* 0x0000001313139220 */ /* 0x004fc60000400000 */
[----:B------:R1:W-:Y:S01]  /*02a0*/  STG.E desc[UR4][R8.64], R25 ;  /* 0x0000001908007986 */ /* 0x0003e2000c101904 */
[C-C-:B------:R-:W-:Y:S01]  /*02b0*/  FADD R3, R2.reuse, R19.reuse ;  /* 0x0000001302037221 */ /* 0x140fe20000000000 */
[----:B------:R-:W-:Y:S02]  /*02c0*/  FADD R0, R2, -R19 ;  /* 0x8000001302007221 */ /* 0x000fe40000000000 */
[----:B------:R1:W-:Y:S01]  /*02d0*/  STG.E desc[UR4][R10.64], R19 ;  /* 0x000000130a007986 */ /* 0x0003e2000c101904 */
[----:B------:R-:W2:Y:S03]  /*02e0*/  MUFU.RCP R18, R3 ;  /* 0x0000000300127308 */ /* 0x000ea60000001000 */
[----:B------:R1:W-:Y:S04]  /*02f0*/  STG.E desc[UR4][R12.64], R0 ;  /* 0x000000000c007986 */ /* 0x0003e8000c101904 */
[----:B------:R1:W-:Y:S01]  /*0300*/  STG.E desc[UR4][R14.64], R3 ;  /* 0x000000030e007986 */ /* 0x0003e2000c101904 */
[----:B------:R-:W3:Y:S01]  /*0310*/  FCHK P0, R0, R3 ;  /* 0x0000000300007302 */ /* 0x000ee20000000000 */
[----:B--2---:R-:W-:-:S04]  /*0320*/  FFMA R23, -R3, R18, 1 ;  /* 0x3f80000003177423 */ /* 0x004fc80000000112 */
[----:B------:R-:W-:-:S04]  /*0330*/  FFMA R23, R18, R23, R18 ;  /* 0x0000001712177223 */ /* 0x000fc80000000012 */
[----:B------:R-:W-:-:S04]  /*0340*/  FFMA R18, R0, R23, RZ ;  /* 0x0000001700127223 */ /* 0x000fc800000000ff */
[----:B0-----:R-:W-:-:S04]  /*0350*/  FFMA R21, -R3, R18, R0 ;  /* 0x0000001203157223 */ /* 0x001fc80000000100 */
[----:B------:R-:W-:Y:S01]  /*0360*/  FFMA R23, R23, R21, R18 ;  /* 0x0000001517177223 */ /* 0x000fe20000000012 */
[----:B-1-3--:R-:W-:Y:S06]  /*0370*/  @!P0 BRA `(.L_x_1) ;  /* 0x00000000000c8947 */ /* 0x00afec0003800000 */
[----:B------:R-:W-:-:S07]  /*0380*/  MOV R22, 0x3a0 ;  /* 0x000003a000167802 */ /* 0x000fce0000000f00 */
[----:B------:R-:W-:Y:S05]  /*0390*/  CALL.REL.NOINC `($__internal_0_$__cuda_sm3x_div_rn_noftz_f32_slowpath) ;  /* 0x0000000000b47944 */ /* 0x000fea0003c00000 */
[----:B------:R-:W-:-:S07]  /*03a0*/  IMAD.MOV.U32 R23, RZ, RZ, R3 ;  /* 0x000000ffff177224 */ /* 0x000fce00078e0003 */
.L_x_1:
[----:B------:R-:W-:Y:S05]  /*03b0*/  BSYNC.RECONVERGENT B0 ;  /* 0x0000000000007941 */ /* 0x000fea0003800200 */
.L_x_0:
[----:B------:R-:W0:Y:S08]  /*03c0*/  LDC.64 R18, c[0x4][0x30] ;  /* 0x01000c00ff127b82 */ /* 0x000e300000000a00 */
[----:B------:R-:W1:Y:S01]  /*03d0*/  LDC.64 R2, c[0x0][0x388] ;  /* 0x0000e200ff027b82 */ /* 0x000e620000000a00 */
[----:B0-----:R-:W-:-:S05]  /*03e0*/  IMAD.WIDE R18, R20, 0x4, R18 ;  /* 0x0000000414127825 */ /* 0x001fca00078e0212 */
[----:B------:R-:W-:Y:S01]  /*03f0*/  STG.E desc[UR4][R18.64], R23 ;  /* 0x0000001712007986 */ /* 0x000fe2000c101904 */
[----:B-1----:R-:W-:-:S05]  /*0400*/  IMAD.WIDE R20, R20, 0x4, R2 ;  /* 0x0000000414147825 */ /* 0x002fca00078e0202 */
[----:B------:R0:W-:Y:S04]  /*0410*/  STG.E desc[UR4][R20.64], R23 ;  /* 0x0000001714007986 */ /* 0x0001e8000c101904 */
[----:B------:R-:W2:Y:S01]  /*0420*/  LDG.E R17, desc[UR4][R16.64] ;  /* 0x0000000410117981 */ /* 0x000ea2000c1e1900 */
[----:B------:R-:W-:Y:S01]  /*0430*/  BSSY.RECONVERGENT B0, `(.L_x_2) ;  /* 0x0000020000007945 */ /* 0x000fe20003800200 */
[C---:B--2---:R-:W-:Y:S01]  /*0440*/  FMUL R2, R17.reuse, 1.4426950216293334961 ;  /* 0x3fb8aa3b11027820 */ /* 0x044fe20000400000 */
[C---:B------:R-:W-:Y:S01]  /*0450*/  FMUL R22, R17.reuse, -1.4426950216293334961 ;  /* 0xbfb8aa3b11167820 */ /* 0x040fe20000400000 */
[----:B------:R-:W-:Y:S01]  /*0460*/  FADD R27, -R17, -RZ ;  /* 0x800000ff111b7221 */ /* 0x000fe20000000100 */
[----:B------:R1:W-:Y:S02]  /*0470*/  STG.E desc[UR4][R4.64], R17 ;  /* 0x0000001104007986 */ /* 0x0003e4000c101904 */
[----:B------:R-:W-:-:S02]  /*0480*/  FSETP.GEU.AND P0, PT, R2, -126, PT ;  /* 0xc2fc00000200780b */ /* 0x000fc40003f0e000 */
[----:B------:R-:W-:-:S11]  /*0490*/  FSETP.GEU.AND P1, PT, R22, -126, PT ;  /* 0xc2fc00001600780b */ /* 0x000fd60003f2e000 */
[----:B------:R-:W-:Y:S02]  /*04a0*/  @!P0 FMUL R2, R2, 0.5 ;  /* 0x3f00000002028820 */ /* 0x000fe40000400000 */
[----:B------:R-:W-:Y:S02]  /*04b0*/  @!P1 FMUL R22, R22, 0.5 ;  /* 0x3f00000016169820 */ /* 0x000fe40000400000 */
[----:B------:R-:W2:Y:S08]  /*04c0*/  MUFU.EX2 R3, R2 ;  /* 0x0000000200037308 */ /* 0x000eb00000000800 */
[----:B------:R-:W3:Y:S01]  /*04d0*/  MUFU.EX2 R24, R22 ;  /* 0x0000001600187308 */ /* 0x000ee20000000800 */
[----:B--2---:R-:W-:-:S05]  /*04e0*/  @!P0 FMUL R3, R3, R3 ;  /* 0x0000000303038220 */ /* 0x004fca0000400000 */
[----:B------:R1:W-:Y:S01]  /*04f0*/  STG.E desc[UR4][R6.64], R3 ;  /* 0x0000000306007986 */ /* 0x0003e2000c101904 */
[----:B---3--:R-:W-:-:S03]  /*0500*/  @!P1 FMUL R24, R24, R24 ;  /* 0x0000001818189220 */ /* 0x008fc60000400000 */
[----:B------:R1:W-:Y:S01]  /*0510*/  STG.E desc[UR4][R8.64], R27 ;  /* 0x0000001b08007986 */ /* 0x0003e2000c101904 */
[C-C-:B0-----:R-:W-:Y:S01]  /*0520*/  FADD R23, R3.reuse, R24.reuse ;  /* 0x0000001803177221 */ /* 0x141fe20000000000 */
[----:B------:R-:W-:Y:S02]  /*0530*/  FADD R0, R3, -R24 ;  /* 0x8000001803007221 */ /* 0x000fe40000000000 */
[----:B------:R1:W-:Y:S01]  /*0540*/  STG.E desc[UR4][R10.64], R24 ;  /* 0x000000180a007986 */ /* 0x0003e2000c101904 */
[----:B------:R-:W0:Y:S03]  /*0550*/  MUFU.RCP R16, R23 ;  /* 0x0000001700107308 */ /* 0x000e260000001000 */
[----:B------:R1:W-:Y:S04]  /*0560*/  STG.E desc[UR4][R12.64], R0 ;  /* 0x000000000c007986 */ /* 0x0003e8000c101904 */
[----:B------:R1:W-:Y:S01]  /*0570*/  STG.E desc[UR4][R14.64], R23 ;  /* 0x000000170e007986 */ /* 0x0003e2000c101904 */
[----:B------:R-:W2:Y:S01]  /*0580*/  FCHK P0, R0, R23 ;  /* 0x0000001700007302 */ /* 0x000ea20000000000 */
[----:B0-----:R-:W-:-:S04]  /*0590*/  FFMA R25, -R23, R16, 1 ;  /* 0x3f80000017197423 */ /* 0x001fc80000000110 */
[----:B------:R-:W-:-:S04]  /*05a0*/  FFMA R25, R16, R25, R16 ;  /* 0x0000001910197223 */ /* 0x000fc80000000010 */
[----:B------:R-:W-:-:S04]  /*05b0*/  FFMA R2, R0, R25, RZ ;  /* 0x0000001900027223 */ /* 0x000fc800000000ff */
[----:B------:R-:W-:-:S04]  /*05c0*/  FFMA R16, -R23, R2, R0 ;  /* 0x0000000217107223 */ /* 0x000fc80000000100 */
[----:B------:R-:W-:Y:S01]  /*05d0*/  FFMA R25, R25, R16, R2 ;  /* 0x0000001019197223 */ /* 0x000fe20000000002 */
[----:B-12---:R-:W-:Y:S06]  /*05e0*/  @!P0 BRA `(.L_x_3) ;  /* 0x0000000000108947 */ /* 0x006fec0003800000 */
[----:B------:R-:W-:Y:S01]  /*05f0*/  IMAD.MOV.U32 R3, RZ, RZ, R23 ;  /* 0x000000ffff037224 */ /* 0x000fe200078e0017 */
[----:B------:R-:W-:-:S07]  /*0600*/  MOV R22, 0x620 ;  /* 0x0000062000167802 */ /* 0x000fce0000000f00 */
[----:B------:R-:W-:Y:S05]  /*0610*/  CALL.REL.NOINC `($__internal_0_$__cuda_sm3x_div_rn_noftz_f32_slowpath) ;  /* 0x0000000000147944 */ /* 0x000fea0003c00000 */
[----:B------:R-:W-:-:S07]  /*0620*/  MOV R25, R3 ;  /* 0x0000000300197202 */ /* 0x000fce0000000f00 */
.L_x_3:
[----:B------:R-:W-:Y:S05]  /*0630*/  BSYNC.RECONVERGENT B0 ;  /* 0x0000000000007941 */ /* 0x000fea0003800200 */
.L_x_2:
[----:B------:R-:W-:Y:S04]  /*0640*/  STG.E desc[UR4][R18.64], R25 ;  /* 0x0000001912007986 */ /* 0x000fe8000c101904 */
[----:B------:R-:W-:Y:S01]  /*0650*/  STG.E desc[UR4][R20.64], R25 ;  /* 0x0000001914007986 */ /* 0x000fe2000c101904 */
[----:B------:R-:W-:Y:S05]  /*0660*/  EXIT ;  /* 0x000000000000794d */ /* 0x000fea0003800000 */
        .weak           $__internal_0_$__cuda_sm3x_div_rn_noftz_f32_slowpath
        .type           $__internal_0_$__cuda_sm3x_div_rn_noftz_f32_slowpath,@function
        .size           $__internal_0_$__cuda_sm3x_div_rn_noftz_f32_slowpath,(.L_x_16 - $__internal_0_$__cuda_sm3x_div_rn_noftz_f32_slowpath)
$__internal_0_$__cuda_sm3x_div_rn_noftz_f32_slowpath:
[----:B------:R-:W-:Y:S01]  /*0670*/  SHF.R.U32.HI R2, RZ, 0x17, R3 ;  /* 0x00000017ff027819 */ /* 0x000fe20000011603 */
[----:B------:R-:W-:Y:S01]  /*0680*/  BSSY.RECONVERGENT B1, `(.L_x_4) ;  /* 0x0000063000017945 */ /* 0x000fe20003800200 */
[----:B------:R-:W-:Y:S02]  /*0690*/  SHF.R.U32.HI R25, RZ, 0x17, R0 ;  /* 0x00000017ff197819 */ /* 0x000fe40000011600 */
[----:B------:R-:W-:Y:S02]  /*06a0*/  LOP3.LUT R2, R2, 0xff, RZ, 0xc0, !PT ;  /* 0x000000ff02027812 */ /* 0x000fe400078ec0ff */
[----:B------:R-:W-:-:S03]  /*06b0*/  LOP3.LUT R25, R25, 0xff, RZ, 0xc0, !PT ;  /* 0x000000ff19197812 */ /* 0x000fc600078ec0ff */
[----:B------:R-:W-:Y:S01]  /*06c0*/  VIADD R24, R2, 0xffffffff ;  /* 0xffffffff02187836 */ /* 0x000fe20000000000 */
[----:B------:R-:W-:-:S04]  /*06d0*/  IADD3 R23, PT, PT, R25, -0x1, RZ ;  /* 0xffffffff19177810 */ /* 0x000fc80007ffe0ff */
[----:B------:R-:W-:-:S04]  /*06e0*/  ISETP.GT.U32.AND P0, PT, R24, 0xfd, PT ;  /* 0x000000fd1800780c */ /* 0x000fc80003f04070 */
[----:B------:R-:W-:-:S13]  /*06f0*/  ISETP.GT.U32.OR P0, PT, R23, 0xfd, P0 ;  /* 0x000000fd1700780c */ /* 0x000fda0000704470 */
[----:B------:R-:W-:Y:S01]  /*0700*/  @!P0 IMAD.MOV.U32 R23, RZ, RZ, RZ ;  /* 0x000000ffff178224 */ /* 0x000fe200078e00ff */
[----:B------:R-:W-:Y:S06]  /*0710*/  @!P0 BRA `(.L_x_5) ;  /* 0x0000000000608947 */ /* 0x000fec0003800000 */
[----:B------:R-:W-:Y:S02]  /*0720*/  FSETP.GTU.FTZ.AND P0, PT, |R0|, +INF , PT ;  /* 0x7f8000000000780b */ /* 0x000fe40003f1c200 */
[----:B------:R-:W-:-:S04]  /*0730*/  FSETP.GTU.FTZ.AND P1, PT, |R3|, +INF , PT ;  /* 0x7f8000000300780b */ /* 0x000fc80003f3c200 */
[----:B------:R-:W-:-:S13]  /*0740*/  PLOP3.LUT P0, PT, P0, P1, PT, 0xf8, 0x8f ;  /* 0x00000000008f781c */ /* 0x000fda0000703f70 */
[----:B------:R-:W-:Y:S05]  /*0750*/  @P0 BRA `(.L_x_6) ;  /* 0x0000000400500947 */ /* 0x000fea0003800000 */
[----:B------:R-:W-:-:S13]  /*0760*/  LOP3.LUT P0, RZ, R3, 0x7fffffff, R0, 0xc8, !PT ;  /* 0x7fffffff03ff7812 */ /* 0x000fda000780c800 */
[----:B------:R-:W-:Y:S05]  /*0770*/  @!P0 BRA `(.L_x_7) ;  /* 0x0000000400408947 */ /* 0x000fea0003800000 */
[C---:B------:R-:W-:Y:S02]  /*0780*/  FSETP.NEU.FTZ.AND P2, PT, |R0|.reuse, +INF , PT ;  /* 0x7f8000000000780b */ /* 0x040fe40003f5d200 */
[----:B------:R-:W-:Y:S02]  /*0790*/  FSETP.NEU.FTZ.AND P1, PT, |R3|, +INF , PT ;  /* 0x7f8000000300780b */ /* 0x000fe40003f3d200 */
[----:B------:R-:W-:-:S11]  /*07a0*/  FSETP.NEU.FTZ.AND P0, PT, |R0|, +INF , PT ;  /* 0x7f8000000000780b */ /* 0x000fd60003f1d200 */
[----:B------:R-:W-:Y:S05]  /*07b0*/  @!P1 BRA !P2, `(.L_x_7) ;  /* 0x0000000400309947 */ /* 0x000fea0005000000 */
[----:B------:R-:W-:-:S04]  /*07c0*/  LOP3.LUT P2, RZ, R0, 0x7fffffff, RZ, 0xc0, !PT ;  /* 0x7fffffff00ff7812 */ /* 0x000fc8000784c0ff */
[----:B------:R-:W-:-:S13]  /*07d0*/  PLOP3.LUT P1, PT, P1, P2, PT, 0x2f, 0xf2 ;  /* 0x0000000000f2781c */ /* 0x000fda0000f24577 */
[----:B------:R-:W-:Y:S05]  /*07e0*/  @P1 BRA `(.L_x_8) ;  /* 0x00000004001c1947 */ /* 0x000fea0003800000 */
[----:B------:R-:W-:-:S04]  /*07f0*/  LOP3.LUT P1, RZ, R3, 0x7fffffff, RZ, 0xc0, !PT ;  /* 0x7fffffff03ff7812 */ /* 0x000fc8000782c0ff */
[----:B------:R-:W-:-:S13]  /*0800*/  PLOP3.LUT P0, PT, P0, P1, PT, 0x2f, 0xf2 ;  /* 0x0000000000f2781c */ /* 0x000fda0000702577 */
[----:B------:R-:W-:Y:S05]  /*0810*/  @P0 BRA `(.L_x_9) ;  /* 0x0000000400040947 */ /* 0x000fea0003800000 */
[----:B------:R-:W-:Y:S02]  /*0820*/  IADD3 R23, PT, PT, R25, -0x1, RZ ;  /* 0xffffffff19177810 */ /* 0x000fe40007ffe0ff */
[----:B------:R-:W-:Y:S02]  /*0830*/  ISETP.GE.AND P1, PT, R24, RZ, PT ;  /* 0x000000ff1800720c */ /* 0x000fe40003f26270 */
[----:B------:R-:W-:-:S11]  /*0840*/  ISETP.GE.AND P0, PT, R23, RZ, PT ;  /* 0x000000ff1700720c */ /* 0x000fd60003f06270 */
[----:B------:R-:W-:Y:S02]  /*0850*/  @!P1 FFMA R3, R3, 1.84467440737095516160e+19, RZ ;  /* 0x5f80000003039823 */ /* 0x000fe400000000ff */
[----:B------:R-:W-:Y:S01]  /*0860*/  @P0 IMAD.MOV.U32 R23, RZ, RZ, RZ ;  /* 0x000000ffff170224 */ /* 0x000fe200078e00ff */
[----:B------:R-:W-:Y:S01]  /*0870*/  @!P0 MOV R23, 0xffffffc0 ;  /* 0xffffffc000178802 */ /* 0x000fe20000000f00 */
[----:B------:R-:W-:-:S04]  /*0880*/  @!P0 FFMA R0, R0, 1.84467440737095516160e+19, RZ ;  /* 0x5f80000000008823 */ /* 0x000fc800000000ff */
[----:B------:R-:W-:-:S07]  /*0890*/  @!P1 VIADD R23, R23, 0x40 ;  /* 0x0000004017179836 */ /* 0x000fce0000000000 */
.L_x_5:
[----:B------:R-:W-:Y:S01]  /*08a0*/  LEA R24, R2, 0xc0800000, 0x17 ;  /* 0xc080000002187811 */ /* 0x000fe200078eb8ff */
[----:B------:R-:W-:Y:S01]  /*08b0*/  VIADD R25, R25, 0xffffff81 ;  /* 0xffffff8119197836 */ /* 0x000fe20000000000 */
[----:B------:R-:W-:Y:S02]  /*08c0*/  BSSY.RECONVERGENT B2, `(.L_x_10) ;  /* 0x0000035000027945 */ /* 0x000fe40003800200 */
[----:B------:R-:W-:Y:S01]  /*08d0*/  IADD3 R26, PT, PT, -R24, R3, RZ ;  /* 0x00000003181a7210 */ /* 0x000fe20007ffe1ff */
[----:B------:R-:W-:-:S03]  /*08e0*/  IMAD R0, R25, -0x800000, R0 ;  /* 0xff80000019007824 */ /* 0x000fc600078e0200 */
[----:B------:R0:W1:Y:S01]  /*08f0*/  MUFU.RCP R24, R26 ;  /* 0x0000001a00187308 */ /* 0x0000620000001000 */
[----:B------:R-:W-:Y:S01]  /*0900*/  FADD.FTZ R3, -R26, -RZ ;  /* 0x800000ff1a037221 */ /* 0x000fe20000010100 */
[----:B0-----:R-:W-:-:S04]  /*0910*/  IADD3 R26, PT, PT, R25, 0x7f, -R2 ;  /* 0x0000007f191a7810 */ /* 0x001fc80007ffe802 */
[----:B------:R-:W-:Y:S01]  /*0920*/  IADD3 R26, PT, PT, R26, R23, RZ ;  /* 0x000000171a1a7210 */ /* 0x000fe20007ffe0ff */
[----:B-1----:R-:W-:-:S04]  /*0930*/  FFMA R27, R24, R3, 1 ;  /* 0x3f800000181b7423 */ /* 0x002fc80000000003 */
[----:B------:R-:W-:-:S04]  /*0940*/  FFMA R24, R24, R27, R24 ;  /* 0x0000001b18187223 */ /* 0x000fc80000000018 */
[----:B------:R-:W-:-:S04]  /*0950*/  FFMA R27, R0, R24, RZ ;  /* 0x00000018001b7223 */ /* 0x000fc800000000ff */
[----:B------:R-:W-:-:S04]  /*0960*/  FFMA R28, R3, R27, R0 ;  /* 0x0000001b031c7223 */ /* 0x000fc80000000000 */
[----:B------:R-:W-:-:S04]  /*0970*/  FFMA R27, R24, R28, R27 ;  /* 0x0000001c181b7223 */ /* 0x000fc8000000001b */
[----:B------:R-:W-:-:S04]  /*0980*/  FFMA R0, R3, R27, R0 ;  /* 0x0000001b03007223 */ /* 0x000fc80000000000 */
[----:B------:R-:W-:-:S05]  /*0990*/  FFMA R3, R24, R0, R27 ;  /* 0x0000000018037223 */ /* 0x000fca000000001b */
[----:B------:R-:W-:-:S04]  /*09a0*/  SHF.R.U32.HI R2, RZ, 0x17, R3 ;  /* 0x00000017ff027819 */ /* 0x000fc80000011603 */
[----:B------:R-:W-:-:S05]  /*09b0*/  LOP3.LUT R2, R2, 0xff, RZ, 0xc0, !PT ;  /* 0x000000ff02027812 */ /* 0x000fca00078ec0ff */
[----:B------:R-:W-:-:S05]  /*09c0*/  IMAD.IADD R2, R2, 0x1, R26 ;  /* 0x0000000102027824 */ /* 0x000fca00078e021a */
[----:B------:R-:W-:-:S04]  /*09d0*/  IADD3 R23, PT, PT, R2, -0x1, RZ ;  /* 0xffffffff02177810 */ /* 0x000fc80007ffe0ff */
[----:B------:R-:W-:-:S13]  /*09e0*/  ISETP.GE.U32.AND P0, PT, R23, 0xfe, PT ;  /* 0x000000fe1700780c */ /* 0x000fda0003f06070 */
[----:B------:R-:W-:Y:S05]  /*09f0*/  @!P0 BRA `(.L_x_11) ;  /* 0x0000000000808947 */ /* 0x000fea0003800000 */
[----:B------:R-:W-:-:S13]  /*0a00*/  ISETP.GT.AND P0, PT, R2, 0xfe, PT ;  /* 0x000000fe0200780c */ /* 0x000fda0003f04270 */
[----:B------:R-:W-:Y:S05]  /*0a10*/  @P0 BRA `(.L_x_12) ;  /* 0x00000000006c0947 */ /* 0x000fea0003800000 */
[----:B------:R-:W-:-:S13]  /*0a20*/  ISETP.GE.AND P0, PT, R2, 0x1, PT ;  /* 0x000000010200780c */ /* 0x000fda0003f06270 */
[----:B------:R-:W-:Y:S05]  /*0a30*/  @P0 BRA `(.L_x_13) ;  /* 0x0000000000740947 */ /* 0x000fea0003800000 */
[----:B------:R-:W-:Y:S02]  /*0a40*/  ISETP.GE.AND P0, PT, R2, -0x18, PT ;  /* 0xffffffe80200780c */ /* 0x000fe40003f06270 */
[----:B------:R-:W-:-:S11]  /*0a50*/  LOP3.LUT R3, R3, 0x80000000, RZ, 0xc0, !PT ;  /* 0x8000000003037812 */ /* 0x000fd600078ec0ff */
[----:B------:R-:W-:Y:S05]  /*0a60*/  @!P0 BRA `(.L_x_13) ;  /* 0x0000000000688947 */ /* 0x000fea0003800000 */
[-CC-:B------:R-:W-:Y:S01]  /*0a70*/  FFMA.RZ R23, R24, R0.reuse, R27.reuse ;  /* 0x0000000018177223 */ /* 0x180fe2000000c01b */
[C---:B------:R-:W-:Y:S02]  /*0a80*/  ISETP.NE.AND P2, PT, R2.reuse, RZ, PT ;  /* 0x000000ff0200720c */ /* 0x040fe40003f45270 */
[----:B------:R-:W-:Y:S02]  /*0a90*/  ISETP.NE.AND P1, PT, R2, RZ, PT ;  /* 0x000000ff0200720c */ /* 0x000fe40003f25270 */
[----:B------:R-:W-:Y:S01]  /*0aa0*/  LOP3.LUT R25, R23, 0x7fffff, RZ, 0xc0, !PT ;  /* 0x007fffff17197812 */ /* 0x000fe200078ec0ff */
[CCC-:B------:R-:W-:Y:S01]  /*0ab0*/  FFMA.RP R23, R24.reuse, R0.reuse, R27.reuse ;  /* 0x0000000018177223 */ /* 0x1c0fe2000000801b */
[----:B------:R-:W-:Y:S01]  /*0ac0*/  FFMA.RM R0, R24, R0, R27 ;  /* 0x0000000018007223 */ /* 0x000fe2000000401b */
[C---:B------:R-:W-:Y:S01]  /*0ad0*/  VIADD R24, R2.reuse, 0x20 ;  /* 0x0000002002187836 */ /* 0x040fe20000000000 */
[----:B------:R-:W-:Y:S02]  /*0ae0*/  LOP3.LUT R25, R25, 0x800000, RZ, 0xfc, !PT ;  /* 0x0080000019197812 */ /* 0x000fe400078efcff */
[----:B------:R-:W-:-:S02]  /*0af0*/  IADD3 R2, PT, PT, -R2, RZ, RZ ;  /* 0x000000ff02027210 */ /* 0x000fc40007ffe1ff */
[----:B------:R-:W-:Y:S02]  /*0b00*/  SHF.L.U32 R24, R25, R24, RZ ;  /* 0x0000001819187219 */ /* 0x000fe400000006ff */
[----:B------:R-:W-:Y:S02]  /*0b10*/  FSETP.NEU.FTZ.AND P0, PT, R23, R0, PT ;  /* 0x000000001700720b */ /* 0x000fe40003f1d000 */
[----:B------:R-:W-:Y:S02]  /*0b20*/  SEL R0, R2, RZ, P2 ;  /* 0x000000ff02007207 */ /* 0x000fe40001000000 */
[----:B------:R-:W-:Y:S02]  /*0b30*/  ISETP.NE.AND P1, PT, R24, RZ, P1 ;  /* 0x000000ff1800720c */ /* 0x000fe40000f25270 */
[----:B------:R-:W-:Y:S02]  /*0b40*/  SHF.R.U32.HI R0, RZ, R0, R25 ;  /* 0x00000000ff007219 */ /* 0x000fe40000011619 */
[----:B------:R-:W-:-:S02]  /*0b50*/  PLOP3.LUT P0, PT, P0, P1, PT, 0xf8, 0x8f ;  /* 0x00000000008f781c */ /* 0x000fc40000703f70 */
[----:B------:R-:W-:Y:S02]  /*0b60*/  SHF.R.U32.HI R23, RZ, 0x1, R0 ;  /* 0x00000001ff177819 */ /* 0x000fe40000011600 */
[----:B------:R-:W-:-:S04]  /*0b70*/  SEL R2, RZ, 0x1, !P0 ;  /* 0x00000001ff027807 */ /* 0x000fc80004000000 */
[----:B------:R-:W-:-:S04]  /*0b80*/  LOP3.LUT R25, R2, 0x1, R23, 0xf8, !PT ;  /* 0x0000000102197812 */ /* 0x000fc800078ef817 */
[----:B------:R-:W-:-:S05]  /*0b90*/  LOP3.LUT R0, R25, R0, RZ, 0xc0, !PT ;  /* 0x0000000019007212 */ /* 0x000fca00078ec0ff */
[----:B------:R-:W-:-:S05]  /*0ba0*/  IMAD.IADD R0, R23, 0x1, R0 ;  /* 0x0000000117007824 */ /* 0x000fca00078e0200 */
[----:B------:R-:W-:Y:S01]  /*0bb0*/  LOP3.LUT R3, R0, R3, RZ, 0xfc, !PT ;  /* 0x0000000300037212 */ /* 0x000fe200078efcff */
[----:B------:R-:W-:Y:S06]  /*0bc0*/  BRA `(.L_x_13) ;  /* 0x0000000000107947 */ /* 0x000fec0003800000 */
.L_x_12:
[----:B------:R-:W-:-:S04]  /*0bd0*/  LOP3.LUT R3, R3, 0x80000000, RZ, 0xc0, !PT ;  /* 0x8000000003037812 */ /* 0x000fc800078ec0ff */
[----:B------:R-:W-:Y:S01]  /*0be0*/  LOP3.LUT R3, R3, 0x7f800000, RZ, 0xfc, !PT ;  /* 0x7f80000003037812 */ /* 0x000fe200078efcff */
[----:B------:R-:W-:Y:S06]  /*0bf0*/  BRA `(.L_x_13) ;  /* 0x0000000000047947 */ /* 0x000fec0003800000 */
.L_x_11:
[----:B------:R-:W-:-:S07]  /*0c00*/  LEA R3, R26, R3, 0x17 ;  /* 0x000000031a037211 */ /* 0x000fce00078eb8ff */
.L_x_13:
[----:B------:R-:W-:Y:S05]  /*0c10*/  BSYNC.RECONVERGENT B2 ;  /* 0x0000000000027941 */ /* 0x000fea0003800200 */
.L_x_10:
[----:B------:R-:W-:Y:S05]  /*0c20*/  BRA `(.L_x_14) ;  /* 0x0000000000207947 */ /* 0x000fea0003800000 */
.L_x_9:
[----:B------:R-:W-:-:S04]  /*0c30*/  LOP3.LUT R3, R3, 0x80000000, R0, 0x48, !PT ;  /* 0x8000000003037812 */ /* 0x000fc800078e4800 */
[----:B------:R-:W-:Y:S01]  /*0c40*/  LOP3.LUT R3, R3, 0x7f800000, RZ, 0xfc, !PT ;  /* 0x7f80000003037812 */ /* 0x000fe200078efcff */
[----:B------:R-:W-:Y:S06]  /*0c50*/  BRA `(.L_x_14) ;  /* 0x0000000000147947 */ /* 0x000fec0003800000 */
.L_x_8:
[----:B------:R-:W-:Y:S01]  /*0c60*/  LOP3.LUT R3, R3, 0x80000000, R0, 0x48, !PT ;  /* 0x8000000003037812 */ /* 0x000fe200078e4800 */
[----:B------:R-:W-:Y:S06]  /*0c70*/  BRA `(.L_x_14) ;  /* 0x00000000000c7947 */ /* 0x000fec0003800000 */
.L_x_7:
[----:B------:R-:W0:Y:S01]  /*0c80*/  MUFU.RSQ R3, -QNAN ;  /* 0xffc0000000037908 */ /* 0x000e220000001400 */
[----:B------:R-:W-:Y:S05]  /*0c90*/  BRA `(.L_x_14) ;  /* 0x0000000000047947 */ /* 0x000fea0003800000 */
.L_x_6:
[----:B------:R-:W-:-:S07]  /*0ca0*/  FADD.FTZ R3, R0, R3 ;  /* 0x0000000300037221 */ /* 0x000fce0000010000 */
.L_x_14:
[----:B------:R-:W-:Y:S05]  /*0cb0*/  BSYNC.RECONVERGENT B1 ;  /* 0x0000000000017941 */ /* 0x000fea0003800200 */
.L_x_4:
[----:B------:R-:W-:-:S04]  /*0cc0*/  IMAD.MOV.U32 R23, RZ, RZ, 0x0 ;  /* 0x00000000ff177424 */ /* 0x000fc800078e00ff */
[----:B0-----:R-:W-:Y:S05]  /*0cd0*/  RET.REL.NODEC R22 `(_Z16aten_tanh_kernelPfS_) ;  /* 0xfffffff016c87950 */ /* 0x001fea0003c3ffff */
.L_x_15:
[----:B------:R-:W-:-:S00]  /*0ce0*/  BRA `(.L_x_15) ;  /* 0xfffffffc00fc7947 */ /* 0x000fc0000383ffff */
[----:B------:R-:W-:-:S00]  /*0cf0*/  NOP ;  /* 0x0000000000007918 */ /* 0x000fc00000000000 */
        /* <DEDUP_REMOVED lines=8> */
.L_x_16:


//--------------------- .nv.shared.reserved.0     --------------------------
	.section	.nv.shared.reserved.0,"aw",@nobits
	.weak		__nv_reservedSMEM_offset_0_alias
	.size		__nv_reservedSMEM_offset_0_alias, 0, 64
	.other		__nv_reservedSMEM_offset_0_alias,@"STO_CUDA_RESERVED_SHARED STV_DEFAULT"
__nv_reservedSMEM_offset_0_alias:
	.zero		0
	.zero		64


//--------------------- .nv.global                --------------------------
	.section	.nv.global,"aw",@nobits
	.align	4
.nv.global:
	.type		exp_neg_x,@object
	.size		exp_neg_x,(result - exp_neg_x)
exp_neg_x:
	.zero		16384
	.type		result,@object
	.size		result,(x - result)
result:
	.zero		16384
	.type		x,@object
	.size		x,(numerator - x)
x:
	.zero		16384
	.type		numerator,@object
	.size		numerator,(exp_x - numerator)
numerator:
	.zero		16384
	.type		exp_x,@object
	.size		exp_x,(denominator - exp_x)
exp_x:
	.zero		16384
	.type		denominator,@object
	.size		denominator,(neg_x - denominator)
denominator:
	.zero		16384
	.type		neg_x,@object
	.size		neg_x,(.L_3 - neg_x)
neg_x:
	.zero		16384
.L_3:


//--------------------- .nv.constant0._Z16aten_tanh_kernelPfS_ --------------------------
	.section	.nv.constant0._Z16aten_tanh_kernelPfS_,"a",@progbits
	.sectionflags	@""
	.align	4
.nv.constant0._Z16aten_tanh_kernelPfS_:
	.zero		912


//--------------------- SYMBOLS --------------------------

	.type		.nv.reservedSmem.offset0,@object
	.size		.nv.reservedSmem.offset0,0x4
